//
// Generated by NVIDIA NVVM Compiler
//
// Compiler Build ID: CL-36424714
// Cuda compilation tools, release 13.0, V13.0.88
// Based on NVVM 20.0.0
//

.version 9.0
.target sm_100
.address_size 64

	// .globl	_Z19threadBlockGridDemoPiii
.extern .func  (.param .b32 func_retval0) vprintf
(
	.param .b64 vprintf_param_0,
	.param .b64 vprintf_param_1
)
;
.global .align 1 .b8 $str[104] = {84, 104, 114, 101, 97, 100, 40, 37, 100, 44, 37, 100, 44, 37, 100, 41, 32, 105, 110, 32, 66, 108, 111, 99, 107, 40, 37, 100, 44, 37, 100, 44, 37, 100, 41, 32, 124, 32, 66, 108, 111, 99, 107, 68, 105, 109, 40, 37, 100, 44, 37, 100, 44, 37, 100, 41, 32, 124, 32, 71, 114, 105, 100, 68, 105, 109, 40, 37, 100, 44, 37, 100, 44, 37, 100, 41, 32, 124, 32, 71, 108, 111, 98, 97, 108, 40, 37, 100, 44, 37, 100, 41, 32, 45, 62, 32, 105, 100, 120, 61, 37, 100, 10};
.global .align 1 .b8 $str$1[67] = {49, 68, 58, 32, 84, 104, 114, 101, 97, 100, 32, 37, 100, 32, 105, 110, 32, 66, 108, 111, 99, 107, 32, 37, 100, 32, 40, 66, 108, 111, 99, 107, 68, 105, 109, 61, 37, 100, 41, 32, 45, 62, 32, 71, 108, 111, 98, 97, 108, 32, 73, 68, 61, 37, 100, 44, 32, 86, 97, 108, 117, 101, 61, 37, 100, 10};
.global .align 1 .b8 $str$2[62] = {50, 68, 58, 32, 84, 104, 114, 101, 97, 100, 40, 37, 100, 44, 37, 100, 41, 32, 105, 110, 32, 66, 108, 111, 99, 107, 40, 37, 100, 44, 37, 100, 41, 32, 45, 62, 32, 71, 108, 111, 98, 97, 108, 40, 37, 100, 44, 37, 100, 41, 32, 45, 62, 32, 105, 100, 120, 61, 37, 100, 10};

.visible .entry _Z19threadBlockGridDemoPiii(
	.param .u64 .ptr .align 1 _Z19threadBlockGridDemoPiii_param_0,
	.param .u32 _Z19threadBlockGridDemoPiii_param_1,
	.param .u32 _Z19threadBlockGridDemoPiii_param_2
)
{
	.local .align 8 .b8 	__local_depot0[64];
	.reg .b64 	%SP;
	.reg .b64 	%SPL;
	.reg .pred 	%p<7>;
	.reg .b32 	%r<26>;
	.reg .b64 	%rd<9>;

	mov.u64 	%SPL, __local_depot0;
	cvta.local.u64 	%SP, %SPL;
	ld.param.u64 	%rd1, [_Z19threadBlockGridDemoPiii_param_0];
	ld.param.u32 	%r10, [_Z19threadBlockGridDemoPiii_param_1];
	ld.param.u32 	%r11, [_Z19threadBlockGridDemoPiii_param_2];
	mov.u32 	%r1, %tid.x;
	mov.u32 	%r2, %tid.y;
	mov.u32 	%r3, %ctaid.x;
	mov.u32 	%r4, %ctaid.y;
	mov.u32 	%r5, %ntid.x;
	mov.u32 	%r6, %ntid.y;
	mad.lo.s32 	%r7, %r3, %r5, %r1;
	mad.lo.s32 	%r13, %r4, %r6, %r2;
	mad.lo.s32 	%r9, %r10, %r13, %r7;
	setp.ge.s32 	%p1, %r7, %r10;
	setp.ge.s32 	%p2, %r13, %r11;
	or.pred  	%p3, %p1, %p2;
	@%p3 bra 	$L__BB0_3;
	cvta.to.global.u64 	%rd2, %rd1;
	mul.wide.s32 	%rd3, %r9, 4;
	add.s64 	%rd4, %rd2, %rd3;
	st.global.u32 	[%rd4], %r9;
	or.b32  	%r14, %r3, %r4;
	setp.ne.s32 	%p4, %r14, 0;
	max.u32 	%r17, %r1, %r2;
	setp.gt.u32 	%p5, %r17, 3;
	or.pred  	%p6, %p5, %p4;
	@%p6 bra 	$L__BB0_3;
	add.u64 	%rd5, %SP, 0;
	add.u64 	%rd6, %SPL, 0;
	st.local.v2.u32 	[%rd6], {%r1, %r2};
	mov.u32 	%r18, %tid.z;
	st.local.v2.u32 	[%rd6+8], {%r18, %r3};
	mov.u32 	%r19, %ctaid.z;
	st.local.v2.u32 	[%rd6+16], {%r4, %r19};
	st.local.v2.u32 	[%rd6+24], {%r5, %r6};
	mov.u32 	%r20, %ntid.z;
	mov.u32 	%r21, %nctaid.x;
	st.local.v2.u32 	[%rd6+32], {%r20, %r21};
	mov.u32 	%r22, %nctaid.y;
	mov.u32 	%r23, %nctaid.z;
	st.local.v2.u32 	[%rd6+40], {%r22, %r23};
	st.local.v2.u32 	[%rd6+48], {%r7, %r13};
	st.local.u32 	[%rd6+56], %r9;
	mov.u64 	%rd7, $str;
	cvta.global.u64 	%rd8, %rd7;
	{ // callseq 0, 0
	.param .b64 param0;
	st.param.b64 	[param0], %rd8;
	.param .b64 param1;
	st.param.b64 	[param1], %rd5;
	.param .b32 retval0;
	call.uni (retval0), 
	vprintf, 
	(
	param0, 
	param1
	);
	ld.param.b32 	%r24, [retval0];
	} // callseq 0
$L__BB0_3:
	ret;

}
	// .globl	_Z21oneDimensionalPatternPii
.visible .entry _Z21oneDimensionalPatternPii(
	.param .u64 .ptr .align 1 _Z21oneDimensionalPatternPii_param_0,
	.param .u32 _Z21oneDimensionalPatternPii_param_1
)
{
	.local .align 8 .b8 	__local_depot1[24];
	.reg .b64 	%SP;
	.reg .b64 	%SPL;
	.reg .pred 	%p<3>;
	.reg .b32 	%r<9>;
	.reg .b64 	%rd<9>;

	mov.u64 	%SPL, __local_depot1;
	cvta.local.u64 	%SP, %SPL;
	ld.param.u64 	%rd1, [_Z21oneDimensionalPatternPii_param_0];
	ld.param.u32 	%r6, [_Z21oneDimensionalPatternPii_param_1];
	mov.u32 	%r1, %tid.x;
	mov.u32 	%r2, %ctaid.x;
	mov.u32 	%r3, %ntid.x;
	mad.lo.s32 	%r4, %r2, %r3, %r1;
	setp.ge.s32 	%p1, %r4, %r6;
	@%p1 bra 	$L__BB1_3;
	cvta.to.global.u64 	%rd2, %rd1;
	mul.lo.s32 	%r5, %r4, %r4;
	mul.wide.s32 	%rd3, %r4, 4;
	add.s64 	%rd4, %rd2, %rd3;
	st.global.u32 	[%rd4], %r5;
	setp.gt.s32 	%p2, %r4, 9;
	@%p2 bra 	$L__BB1_3;
	add.u64 	%rd5, %SP, 0;
	add.u64 	%rd6, %SPL, 0;
	st.local.v2.u32 	[%rd6], {%r1, %r2};
	st.local.v2.u32 	[%rd6+8], {%r3, %r4};
	st.local.u32 	[%rd6+16], %r5;
	mov.u64 	%rd7, $str$1;
	cvta.global.u64 	%rd8, %rd7;
	{ // callseq 1, 0
	.param .b64 param0;
	st.param.b64 	[param0], %rd8;
	.param .b64 param1;
	st.param.b64 	[param1], %rd5;
	.param .b32 retval0;
	call.uni (retval0), 
	vprintf, 
	(
	param0, 
	param1
	);
	ld.param.b32 	%r7, [retval0];
	} // callseq 1
$L__BB1_3:
	ret;

}
	// .globl	_Z21twoDimensionalPatternPiii
.visible .entry _Z21twoDimensionalPatternPiii(
	.param .u64 .ptr .align 1 _Z21twoDimensionalPatternPiii_param_0,
	.param .u32 _Z21twoDimensionalPatternPiii_param_1,
	.param .u32 _Z21twoDimensionalPatternPiii_param_2
)
{
	.local .align 8 .b8 	__local_depot2[32];
	.reg .b64 	%SP;
	.reg .b64 	%SPL;
	.reg .pred 	%p<7>;
	.reg .b32 	%r<17>;
	.reg .b64 	%rd<9>;

	mov.u64 	%SPL, __local_depot2;
	cvta.local.u64 	%SP, %SPL;
	ld.param.u64 	%rd1, [_Z21twoDimensionalPatternPiii_param_0];
	ld.param.u32 	%r8, [_Z21twoDimensionalPatternPiii_param_1];
	ld.param.u32 	%r9, [_Z21twoDimensionalPatternPiii_param_2];
	mov.u32 	%r1, %tid.x;
	mov.u32 	%r2, %ctaid.x;
	mov.u32 	%r11, %ntid.x;
	mad.lo.s32 	%r3, %r2, %r11, %r1;
	mov.u32 	%r4, %tid.y;
	mov.u32 	%r5, %ctaid.y;
	mov.u32 	%r12, %ntid.y;
	mad.lo.s32 	%r13, %r5, %r12, %r4;
	setp.ge.s32 	%p1, %r3, %r8;
	setp.ge.s32 	%p2, %r13, %r9;
	or.pred  	%p3, %p1, %p2;
	@%p3 bra 	$L__BB2_3;
	cvta.to.global.u64 	%rd2, %rd1;
	mad.lo.s32 	%r7, %r8, %r13, %r3;
	mad.lo.s32 	%r14, %r13, 1000, %r3;
	mul.wide.s32 	%rd3, %r7, 4;
	add.s64 	%rd4, %rd2, %rd3;
	st.global.u32 	[%rd4], %r14;
	setp.gt.u32 	%p4, %r13, 2;
	setp.gt.s32 	%p5, %r3, 2;
	or.pred  	%p6, %p4, %p5;
	@%p6 bra 	$L__BB2_3;
	add.u64 	%rd5, %SP, 0;
	add.u64 	%rd6, %SPL, 0;
	st.local.v2.u32 	[%rd6], {%r1, %r4};
	st.local.v2.u32 	[%rd6+8], {%r2, %r5};
	st.local.v2.u32 	[%rd6+16], {%r3, %r13};
	st.local.u32 	[%rd6+24], %r7;
	mov.u64 	%rd7, $str$2;
	cvta.global.u64 	%rd8, %rd7;
	{ // callseq 2, 0
	.param .b64 param0;
	st.param.b64 	[param0], %rd8;
	.param .b64 param1;
	st.param.b64 	[param1], %rd5;
	.param .b32 retval0;
	call.uni (retval0), 
	vprintf, 
	(
	param0, 
	param1
	);
	ld.param.b32 	%r15, [retval0];
	} // callseq 2
$L__BB2_3:
	ret;

}


// ===== COMPILED SASS (sm_100) =====

	.target	sm_100

	.elftype	@"ET_EXEC"


//--------------------- .note.nv.tkinfo           --------------------------
	.section	.note.nv.tkinfo,"",@"SHT_NOTE"
	.sectionflags	@"SHF_NOTE_NV_TKINFO"
	.tkinfo
        /*0018*/ 	.word	0x00000002
        /*0030*/ 	.string	""
        /*0030*/ 	.string	"ptxas"
        /*0030*/ 	.string	"Cuda compilation tools, release 13.0, V13.0.88"
        /*0030*/ 	.string	"Build cuda_13.0.r13.0/compiler.36424714_0"
        /*0030*/ 	.string	"-arch sm_100 -m 64 "



//--------------------- .note.nv.cuinfo           --------------------------
	.section	.note.nv.cuinfo,"",@"SHT_NOTE"
	.sectionflags	@"SHF_NOTE_NV_CUINFO"
        /*0018*/ 	.short	0x0002
        /*001a*/ 	.short	0x0064
        /*001c*/ 	.short	0x0082
	.zero		2


//--------------------- .nv.info                  --------------------------
	.section	.nv.info,"",@"SHT_CUDA_INFO"
	.align	4


	//----- nvinfo : EIATTR_REGCOUNT
	.align		4
        /*0000*/ 	.byte	0x04, 0x2f
        /*0002*/ 	.short	(.L_4 - .L_3)
	.align		4
.L_3:
        /*0004*/ 	.word	index@(_Z19threadBlockGridDemoPiii)
        /*0008*/ 	.word	0x00000018


	//----- nvinfo : EIATTR_FRAME_SIZE
	.align		4
.L_4:
        /*000c*/ 	.byte	0x04, 0x11
        /*000e*/ 	.short	(.L_6 - .L_5)
	.align		4
.L_5:
        /*0010*/ 	.word	index@(_Z19threadBlockGridDemoPiii)
        /*0014*/ 	.word	0x00000040


	//----- nvinfo : EIATTR_REGCOUNT
	.align		4
.L_6:
        /*0018*/ 	.byte	0x04, 0x2f
        /*001a*/ 	.short	(.L_8 - .L_7)
	.align		4
.L_7:
        /*001c*/ 	.word	index@(_Z21oneDimensionalPatternPii)
        /*0020*/ 	.word	0x00000018


	//----- nvinfo : EIATTR_FRAME_SIZE
	.align		4
.L_8:
        /*0024*/ 	.byte	0x04, 0x11
        /*0026*/ 	.short	(.L_10 - .L_9)
	.align		4
.L_9:
        /*0028*/ 	.word	index@(_Z21oneDimensionalPatternPii)
        /*002c*/ 	.word	0x00000018


	//----- nvinfo : EIATTR_REGCOUNT
	.align		4
.L_10:
        /*0030*/ 	.byte	0x04, 0x2f
        /*0032*/ 	.short	(.L_12 - .L_11)
	.align		4
.L_11:
        /*0034*/ 	.word	index@(_Z21twoDimensionalPatternPiii)
        /*0038*/ 	.word	0x00000018


	//----- nvinfo : EIATTR_FRAME_SIZE
	.align		4
.L_12:
        /*003c*/ 	.byte	0x04, 0x11
        /*003e*/ 	.short	(.L_14 - .L_13)
	.align		4
.L_13:
        /*0040*/ 	.word	index@(_Z21twoDimensionalPatternPiii)
        /*0044*/ 	.word	0x00000020


	//----- nvinfo : EIATTR_MIN_STACK_SIZE
	.align		4
.L_14:
        /*0048*/ 	.byte	0x04, 0x12
        /*004a*/ 	.short	(.L_16 - .L_15)
	.align		4
.L_15:
        /*004c*/ 	.word	index@(_Z21twoDimensionalPatternPiii)
        /*0050*/ 	.word	0x00000020


	//----- nvinfo : EIATTR_MIN_STACK_SIZE
	.align		4
.L_16:
        /*0054*/ 	.byte	0x04, 0x12
        /*0056*/ 	.short	(.L_18 - .L_17)
	.align		4
.L_17:
        /*0058*/ 	.word	index@(_Z21oneDimensionalPatternPii)
        /*005c*/ 	.word	0x00000018


	//----- nvinfo : EIATTR_MIN_STACK_SIZE
	.align		4
.L_18:
        /*0060*/ 	.byte	0x04, 0x12
        /*0062*/ 	.short	(.L_20 - .L_19)
	.align		4
.L_19:
        /*0064*/ 	.word	index@(_Z19threadBlockGridDemoPiii)
        /*0068*/ 	.word	0x00000040
.L_20:


//--------------------- .nv.compat                --------------------------
	.section	.nv.compat,"",@"SHT_CUDA_COMPAT_INFO"
	.align	4
        /*0000*/ 	.byte	0x02, 0x09, 0x00, 0x00, 0x02, 0x02, 0x01, 0x00, 0x02, 0x05, 0x05, 0x00, 0x03, 0x07, 0x01, 0x01
        /*0010*/ 	.byte	0x02, 0x03, 0x00, 0x00, 0x02, 0x06, 0x01, 0x00, 0x04, 0x0b, 0x08, 0x00, 0x09, 0x00, 0x00, 0x00
        /*0020*/ 	.byte	0x00, 0x00, 0x00, 0x00


//--------------------- .nv.info._Z21twoDimensionalPatternPiii --------------------------
	.section	.nv.info._Z21twoDimensionalPatternPiii,"",@"SHT_CUDA_INFO"
	.sectionflags	@""
	.align	4


	//----- nvinfo : EIATTR_CUDA_API_VERSION
	.align		4
        /*0000*/ 	.byte	0x04, 0x37
        /*0002*/ 	.short	(.L_22 - .L_21)
.L_21:
        /*0004*/ 	.word	0x00000082


	//----- nvinfo : EIATTR_KPARAM_INFO
	.align		4
.L_22:
        /*0008*/ 	.byte	0x04, 0x17
        /*000a*/ 	.short	(.L_24 - .L_23)
.L_23:
        /*000c*/ 	.word	0x00000000
        /*0010*/ 	.short	0x0002
        /*0012*/ 	.short	0x000c
        /*0014*/ 	.byte	0x00, 0xf0, 0x11, 0x00


	//----- nvinfo : EIATTR_KPARAM_INFO
	.align		4
.L_24:
        /*0018*/ 	.byte	0x04, 0x17
        /*001a*/ 	.short	(.L_26 - .L_25)
.L_25:
        /*001c*/ 	.word	0x00000000
        /*0020*/ 	.short	0x0001
        /*0022*/ 	.short	0x0008
        /*0024*/ 	.byte	0x00, 0xf0, 0x11, 0x00


	//----- nvinfo : EIATTR_KPARAM_INFO
	.align		4
.L_26:
        /*0028*/ 	.byte	0x04, 0x17
        /*002a*/ 	.short	(.L_28 - .L_27)
.L_27:
        /*002c*/ 	.word	0x00000000
        /*0030*/ 	.short	0x0000
        /*0032*/ 	.short	0x0000
        /*0034*/ 	.byte	0x00, 0xf5, 0x21, 0x00


	//----- nvinfo : EIATTR_SPARSE_MMA_MASK
	.align		4
.L_28:
        /*0038*/ 	.byte	0x03, 0x50
        /*003a*/ 	.short	0x0000


	//----- nvinfo : EIATTR_MAXREG_COUNT
	.align		4
        /*003c*/ 	.byte	0x03, 0x1b
        /*003e*/ 	.short	0x00ff


	//----- nvinfo : EIATTR_EXTERNS
	.align		4
        /*0040*/ 	.byte	0x04, 0x0f
        /*0042*/ 	.short	(.L_30 - .L_29)


	//   ....[0]....
	.align		4
.L_29:
        /*0044*/ 	.word	index@(vprintf)


	//----- nvinfo : EIATTR_MERCURY_ISA_VERSION
	.align		4
.L_30:
        /*0048*/ 	.byte	0x03, 0x5f
        /*004a*/ 	.short	0x0101


	//----- nvinfo : EIATTR_VRC_CTA_INIT_COUNT
	.align		4
        /*004c*/ 	.byte	0x02, 0x4a
	.zero		1
	.zero		1


	//----- nvinfo : EIATTR_SYSCALL_OFFSETS
	.align		4
        /*0050*/ 	.byte	0x04, 0x46
        /*0052*/ 	.short	(.L_32 - .L_31)


	//   ....[0]....
.L_31:
        /*0054*/ 	.word	0x00000250


	//----- nvinfo : EIATTR_EXIT_INSTR_OFFSETS
	.align		4
.L_32:
        /*0058*/ 	.byte	0x04, 0x1c
        /*005a*/ 	.short	(.L_34 - .L_33)


	//   ....[0]....
.L_33:
        /*005c*/ 	.word	0x00000110


	//   ....[1]....
        /*0060*/ 	.word	0x000001a0


	//   ....[2]....
        /*0064*/ 	.word	0x00000260


	//----- nvinfo : EIATTR_CRS_STACK_SIZE
	.align		4
.L_34:
        /*0068*/ 	.byte	0x04, 0x1e
        /*006a*/ 	.short	(.L_36 - .L_35)
.L_35:
        /*006c*/ 	.word	0x00000000


	//----- nvinfo : EIATTR_CBANK_PARAM_SIZE
	.align		4
.L_36:
        /*0070*/ 	.byte	0x03, 0x19
        /*0072*/ 	.short	0x0010


	//----- nvinfo : EIATTR_PARAM_CBANK
	.align		4
        /*0074*/ 	.byte	0x04, 0x0a
        /*0076*/ 	.short	(.L_38 - .L_37)
	.align		4
.L_37:
        /*0078*/ 	.word	index@(.nv.constant0._Z21twoDimensionalPatternPiii)
        /*007c*/ 	.short	0x0380
        /*007e*/ 	.short	0x0010


	//----- nvinfo : EIATTR_SW_WAR
	.align		4
.L_38:
        /*0080*/ 	.byte	0x04, 0x36
        /*0082*/ 	.short	(.L_40 - .L_39)
.L_39:
        /*0084*/ 	.word	0x00000008
.L_40:


//--------------------- .nv.info._Z21oneDimensionalPatternPii --------------------------
	.section	.nv.info._Z21oneDimensionalPatternPii,"",@"SHT_CUDA_INFO"
	.sectionflags	@""
	.align	4


	//----- nvinfo : EIATTR_CUDA_API_VERSION
	.align		4
        /*0000*/ 	.byte	0x04, 0x37
        /*0002*/ 	.short	(.L_42 - .L_41)
.L_41:
        /*0004*/ 	.word	0x00000082


	//----- nvinfo : EIATTR_KPARAM_INFO
	.align		4
.L_42:
        /*0008*/ 	.byte	0x04, 0x17
        /*000a*/ 	.short	(.L_44 - .L_43)
.L_43:
        /*000c*/ 	.word	0x00000000
        /*0010*/ 	.short	0x0001
        /*0012*/ 	.short	0x0008
        /*0014*/ 	.byte	0x00, 0xf0, 0x11, 0x00


	//----- nvinfo : EIATTR_KPARAM_INFO
	.align		4
.L_44:
        /*0018*/ 	.byte	0x04, 0x17
        /*001a*/ 	.short	(.L_46 - .L_45)
.L_45:
        /*001c*/ 	.word	0x00000000
        /*0020*/ 	.short	0x0000
        /*0022*/ 	.short	0x0000
        /*0024*/ 	.byte	0x00, 0xf5, 0x21, 0x00


	//----- nvinfo : EIATTR_SPARSE_MMA_MASK
	.align		4
.L_46:
        /*0028*/ 	.byte	0x03, 0x50
        /*002a*/ 	.short	0x0000


	//----- nvinfo : EIATTR_MAXREG_COUNT
	.align		4
        /*002c*/ 	.byte	0x03, 0x1b
        /*002e*/ 	.short	0x00ff


	//----- nvinfo : EIATTR_EXTERNS
	.align		4
        /*0030*/ 	.byte	0x04, 0x0f
        /*0032*/ 	.short	(.L_48 - .L_47)


	//   ....[0]....
	.align		4
.L_47:
        /*0034*/ 	.word	index@(vprintf)


	//----- nvinfo : EIATTR_MERCURY_ISA_VERSION
	.align		4
.L_48:
        /*0038*/ 	.byte	0x03, 0x5f
        /*003a*/ 	.short	0x0101


	//----- nvinfo : EIATTR_VRC_CTA_INIT_COUNT
	.align		4
        /*003c*/ 	.byte	0x02, 0x4a
	.zero		1
	.zero		1


	//----- nvinfo : EIATTR_SYSCALL_OFFSETS
	.align		4
        /*0040*/ 	.byte	0x04, 0x46
        /*0042*/ 	.short	(.L_50 - .L_49)


	//   ....[0]....
.L_49:
        /*0044*/ 	.word	0x000001d0


	//----- nvinfo : EIATTR_EXIT_INSTR_OFFSETS
	.align		4
.L_50:
        /*0048*/ 	.byte	0x04, 0x1c
        /*004a*/ 	.short	(.L_52 - .L_51)


	//   ....[0]....
.L_51:
        /*004c*/ 	.word	0x000000c0


	//   ....[1]....
        /*0050*/ 	.word	0x00000130


	//   ....[2]....
        /*0054*/ 	.word	0x000001e0


	//----- nvinfo : EIATTR_CRS_STACK_SIZE
	.align		4
.L_52:
        /*0058*/ 	.byte	0x04, 0x1e
        /*005a*/ 	.short	(.L_54 - .L_53)
.L_53:
        /*005c*/ 	.word	0x00000000


	//----- nvinfo : EIATTR_CBANK_PARAM_SIZE
	.align		4
.L_54:
        /*0060*/ 	.byte	0x03, 0x19
        /*0062*/ 	.short	0x000c


	//----- nvinfo : EIATTR_PARAM_CBANK
	.align		4
        /*0064*/ 	.byte	0x04, 0x0a
        /*0066*/ 	.short	(.L_56 - .L_55)
	.align		4
.L_55:
        /*0068*/ 	.word	index@(.nv.constant0._Z21oneDimensionalPatternPii)
        /*006c*/ 	.short	0x0380
        /*006e*/ 	.short	0x000c


	//----- nvinfo : EIATTR_SW_WAR
	.align		4
.L_56:
        /*0070*/ 	.byte	0x04, 0x36
        /*0072*/ 	.short	(.L_58 - .L_57)
.L_57:
        /*0074*/ 	.word	0x00000008
.L_58:


//--------------------- .nv.info._Z19threadBlockGridDemoPiii --------------------------
	.section	.nv.info._Z19threadBlockGridDemoPiii,"",@"SHT_CUDA_INFO"
	.sectionflags	@""
	.align	4


	//----- nvinfo : EIATTR_CUDA_API_VERSION
	.align		4
        /*0000*/ 	.byte	0x04, 0x37
        /*0002*/ 	.short	(.L_60 - .L_59)
.L_59:
        /*0004*/ 	.word	0x00000082


	//----- nvinfo : EIATTR_KPARAM_INFO
	.align		4
.L_60:
        /*0008*/ 	.byte	0x04, 0x17
        /*000a*/ 	.short	(.L_62 - .L_61)
.L_61:
        /*000c*/ 	.word	0x00000000
        /*0010*/ 	.short	0x0002
        /*0012*/ 	.short	0x000c
        /*0014*/ 	.byte	0x00, 0xf0, 0x11, 0x00


	//----- nvinfo : EIATTR_KPARAM_INFO
	.align		4
.L_62:
        /*0018*/ 	.byte	0x04, 0x17
        /*001a*/ 	.short	(.L_64 - .L_63)
.L_63:
        /*001c*/ 	.word	0x00000000
        /*0020*/ 	.short	0x0001
        /*0022*/ 	.short	0x0008
        /*0024*/ 	.byte	0x00, 0xf0, 0x11, 0x00


	//----- nvinfo : EIATTR_KPARAM_INFO
	.align		4
.L_64:
        /*0028*/ 	.byte	0x04, 0x17
        /*002a*/ 	.short	(.L_66 - .L_65)
.L_65:
        /*002c*/ 	.word	0x00000000
        /*0030*/ 	.short	0x0000
        /*0032*/ 	.short	0x0000
        /*0034*/ 	.byte	0x00, 0xf5, 0x21, 0x00


	//----- nvinfo : EIATTR_SPARSE_MMA_MASK
	.align		4
.L_66:
        /*0038*/ 	.byte	0x03, 0x50
        /*003a*/ 	.short	0x0000


	//----- nvinfo : EIATTR_MAXREG_COUNT
	.align		4
        /*003c*/ 	.byte	0x03, 0x1b
        /*003e*/ 	.short	0x00ff


	//----- nvinfo : EIATTR_EXTERNS
	.align		4
        /*0040*/ 	.byte	0x04, 0x0f
        /*0042*/ 	.short	(.L_68 - .L_67)


	//   ....[0]....
	.align		4
.L_67:
        /*0044*/ 	.word	index@(vprintf)


	//----- nvinfo : EIATTR_MERCURY_ISA_VERSION
	.align		4
.L_68:
        /*0048*/ 	.byte	0x03, 0x5f
        /*004a*/ 	.short	0x0101


	//----- nvinfo : EIATTR_VRC_CTA_INIT_COUNT
	.align		4
        /*004c*/ 	.byte	0x02, 0x4a
	.zero		1
	.zero		1


	//----- nvinfo : EIATTR_SYSCALL_OFFSETS
	.align		4
        /*0050*/ 	.byte	0x04, 0x46
        /*0052*/ 	.short	(.L_70 - .L_69)


	//   ....[0]....
.L_69:
        /*0054*/ 	.word	0x000002f0


	//----- nvinfo : EIATTR_EXIT_INSTR_OFFSETS
	.align		4
.L_70:
        /*0058*/ 	.byte	0x04, 0x1c
        /*005a*/ 	.short	(.L_72 - .L_71)


	//   ....[0]....
.L_71:
        /*005c*/ 	.word	0x00000110


	//   ....[1]....
        /*0060*/ 	.word	0x000001a0


	//   ....[2]....
        /*0064*/ 	.word	0x00000300


	//----- nvinfo : EIATTR_CRS_STACK_SIZE
	.align		4
.L_72:
        /*0068*/ 	.byte	0x04, 0x1e
        /*006a*/ 	.short	(.L_74 - .L_73)
.L_73:
        /*006c*/ 	.word	0x00000000


	//----- nvinfo : EIATTR_CBANK_PARAM_SIZE
	.align		4
.L_74:
        /*0070*/ 	.byte	0x03, 0x19
        /*0072*/ 	.short	0x0010


	//----- nvinfo : EIATTR_PARAM_CBANK
	.align		4
        /*0074*/ 	.byte	0x04, 0x0a
        /*0076*/ 	.short	(.L_76 - .L_75)
	.align		4
.L_75:
        /*0078*/ 	.word	index@(.nv.constant0._Z19threadBlockGridDemoPiii)
        /*007c*/ 	.short	0x0380
        /*007e*/ 	.short	0x0010


	//----- nvinfo : EIATTR_SW_WAR
	.align		4
.L_76:
        /*0080*/ 	.byte	0x04, 0x36
        /*0082*/ 	.short	(.L_78 - .L_77)
.L_77:
        /*0084*/ 	.word	0x00000008
.L_78:


//--------------------- .nv.callgraph             --------------------------
	.section	.nv.callgraph,"",@"SHT_CUDA_CALLGRAPH"
	.align	4
	.sectionentsize	8
	.align		4
        /*0000*/ 	.word	0x00000000
	.align		4
        /*0004*/ 	.word	0xffffffff
	.align		4
        /*0008*/ 	.word	index@(_Z21twoDimensionalPatternPiii)
	.align		4
        /*000c*/ 	.word	index@(vprintf)
	.align		4
        /*0010*/ 	.word	index@(_Z21oneDimensionalPatternPii)
	.align		4
        /*0014*/ 	.word	index@(vprintf)
	.align		4
        /*0018*/ 	.word	index@(_Z19threadBlockGridDemoPiii)
	.align		4
        /*001c*/ 	.word	index@(vprintf)
	.align		4
        /*0020*/ 	.word	0x00000000
	.align		4
        /*0024*/ 	.word	0xfffffffe
	.align		4
        /*0028*/ 	.word	0x00000000
	.align		4
        /*002c*/ 	.word	0xfffffffd
	.align		4
        /*0030*/ 	.word	0x00000000
	.align		4
        /*0034*/ 	.word	0xfffffffc


//--------------------- .nv.constant4             --------------------------
	.section	.nv.constant4,"a",@progbits
	.align	8
	.align		8
.nv.constant4:
        /*0000*/ 	.dword	vprintf
	.align		8
        /*0008*/ 	.dword	$str
	.align		8
        /*0010*/ 	.dword	$str$1
	.align		8
        /*0018*/ 	.dword	$str$2


//--------------------- .text._Z21twoDimensionalPatternPiii --------------------------
	.section	.text._Z21twoDimensionalPatternPiii,"ax",@progbits
	.align	128
        .global         _Z21twoDimensionalPatternPiii
        .type           _Z21twoDimensionalPatternPiii,@function
        .size           _Z21twoDimensionalPatternPiii,(.L_x_6 - _Z21twoDimensionalPatternPiii)
        .other          _Z21twoDimensionalPatternPiii,@"STO_CUDA_ENTRY STV_DEFAULT"
_Z21twoDimensionalPatternPiii:
.text._Z21twoDimensionalPatternPiii:
[----:B------:R-:W0:Y:S01]  /*0000*/  LDC R1, c[0x0][0x37c] ;  /* 0x0000df00ff017b82 */ /* 0x000e220000000800 */
[----:B------:R-:W1:Y:S01]  /*0010*/  S2R R11, SR_TID.Y ;  /* 0x00000000000b7919 */ /* 0x000e620000002200 */
[----:B------:R-:W2:Y:S01]  /*0020*/  LDCU UR5, c[0x0][0x2fc] ;  /* 0x00005f80ff0577ac */ /* 0x000ea20008000800 */
[----:B0-----:R-:W-:Y:S01]  /*0030*/  VIADD R1, R1, 0xffffffe0 ;  /* 0xffffffe001017836 */ /* 0x001fe20000000000 */
[----:B------:R-:W1:Y:S01]  /*0040*/  S2R R13, SR_CTAID.Y ;  /* 0x00000000000d7919 */ /* 0x000e620000002600 */
[----:B------:R-:W0:Y:S01]  /*0050*/  LDCU UR6, c[0x0][0x360] ;  /* 0x00006c00ff0677ac */ /* 0x000e220008000800 */
[----:B------:R-:W0:Y:S01]  /*0060*/  S2R R10, SR_TID.X ;  /* 0x00000000000a7919 */ /* 0x000e220000002100 */
[----:B------:R-:W1:Y:S01]  /*0070*/  LDCU UR7, c[0x0][0x364] ;  /* 0x00006c80ff0777ac */ /* 0x000e620008000800 */
[----:B------:R-:W0:Y:S01]  /*0080*/  S2R R12, SR_CTAID.X ;  /* 0x00000000000c7919 */ /* 0x000e220000002500 */
[----:B------:R-:W3:Y:S01]  /*0090*/  LDCU.64 UR8, c[0x0][0x388] ;  /* 0x00007100ff0877ac */ /* 0x000ee20008000a00 */
[----:B------:R-:W4:Y:S02]  /*00a0*/  LDCU UR4, c[0x0][0x2f8] ;  /* 0x00005f00ff0477ac */ /* 0x000f240008000800 */
[----:B----4-:R-:W-:Y:S01]  /*00b0*/  IADD3 R6, P1, PT, R1, UR4, RZ ;  /* 0x0000000401067c10 */ /* 0x010fe2000ff3e0ff */
[----:B-1----:R-:W-:-:S04]  /*00c0*/  IMAD R3, R13, UR7, R11 ;  /* 0x000000070d037c24 */ /* 0x002fc8000f8e020b */
[----:B--2---:R-:W-:Y:S01]  /*00d0*/  IMAD.X R7, RZ, RZ, UR5, P1 ;  /* 0x00000005ff077e24 */ /* 0x004fe200088e06ff */
[----:B---3--:R-:W-:Y:S01]  /*00e0*/  ISETP.GE.AND P0, PT, R3, UR9, PT ;  /* 0x0000000903007c0c */ /* 0x008fe2000bf06270 */
[----:B0-----:R-:W-:-:S05]  /*00f0*/  IMAD R2, R12, UR6, R10 ;  /* 0x000000060c027c24 */ /* 0x001fca000f8e020a */
[----:B------:R-:W-:-:S13]  /*0100*/  ISETP.GE.OR P0, PT, R2, UR8, P0 ;  /* 0x0000000802007c0c */ /* 0x000fda0008706670 */
[----:B------:R-:W-:Y:S05]  /*0110*/  @P0 EXIT ;  /* 0x000000000000094d */ /* 0x000fea0003800000 */
[----:B------:R-:W0:Y:S01]  /*0120*/  LDC.64 R4, c[0x0][0x380] ;  /* 0x0000e000ff047b82 */ /* 0x000e220000000a00 */
[----:B------:R-:W1:Y:S01]  /*0130*/  LDCU.64 UR4, c[0x0][0x358] ;  /* 0x00006b00ff0477ac */ /* 0x000e620008000a00 */
[----:B------:R-:W-:Y:S01]  /*0140*/  ISETP.GT.AND P0, PT, R2, 0x2, PT ;  /* 0x000000020200780c */ /* 0x000fe20003f04270 */
[C-C-:B------:R-:W-:Y:S02]  /*0150*/  IMAD R0, R3.reuse, UR8, R2.reuse ;  /* 0x0000000803007c24 */ /* 0x140fe4000f8e0202 */
[C---:B------:R-:W-:Y:S01]  /*0160*/  IMAD R9, R3.reuse, 0x3e8, R2 ;  /* 0x000003e803097824 */ /* 0x040fe200078e0202 */
[----:B------:R-:W-:Y:S01]  /*0170*/  ISETP.GT.U32.OR P0, PT, R3, 0x2, P0 ;  /* 0x000000020300780c */ /* 0x000fe20000704470 */
[----:B0-----:R-:W-:-:S05]  /*0180*/  IMAD.WIDE R4, R0, 0x4, R4 ;  /* 0x0000000400047825 */ /* 0x001fca00078e0204 */
[----:B-1----:R0:W-:Y:S07]  /*0190*/  STG.E desc[UR4][R4.64], R9 ;  /* 0x0000000904007986 */ /* 0x0021ee000c101904 */
[----:B------:R-:W-:Y:S05]  /*01a0*/  @P0 EXIT ;  /* 0x000000000000094d */ /* 0x000fea0003800000 */
[----:B------:R-:W-:Y:S01]  /*01b0*/  MOV R8, 0x0 ;  /* 0x0000000000087802 */ /* 0x000fe20000000f00 */
[----:B------:R1:W-:Y:S01]  /*01c0*/  STL.64 [R1], R10 ;  /* 0x0000000a01007387 */ /* 0x0003e20000100a00 */
[----:B------:R-:W2:Y:S03]  /*01d0*/  LDCU.64 UR4, c[0x4][0x18] ;  /* 0x01000300ff0477ac */ /* 0x000ea60008000a00 */
[----:B------:R1:W-:Y:S01]  /*01e0*/  STL.64 [R1+0x8], R12 ;  /* 0x0000080c01007387 */ /* 0x0003e20000100a00 */
[----:B0-----:R-:W0:Y:S03]  /*01f0*/  LDC.64 R8, c[0x4][R8] ;  /* 0x0100000008087b82 */ /* 0x001e260000000a00 */
[----:B------:R1:W-:Y:S04]  /*0200*/  STL.64 [R1+0x10], R2 ;  /* 0x0000100201007387 */ /* 0x0003e80000100a00 */
[----:B------:R1:W-:Y:S01]  /*0210*/  STL [R1+0x18], R0 ;  /* 0x0000180001007387 */ /* 0x0003e20000100800 */
[----:B--2---:R-:W-:Y:S01]  /*0220*/  MOV R4, UR4 ;  /* 0x0000000400047c02 */ /* 0x004fe20008000f00 */
[----:B------:R-:W-:-:S07]  /*0230*/  IMAD.U32 R5, RZ, RZ, UR5 ;  /* 0x00000005ff057e24 */ /* 0x000fce000f8e00ff */
[----:B------:R-:W-:-:S07]  /*0240*/  LEPC R20, `(.L_x_0) ;  /* 0x000000001014794e */ /* 0x000fce0000000000 */
[----:B01----:R-:W-:Y:S05]  /*0250*/  CALL.ABS.NOINC R8 ;  /* 0x0000000008007343 */ /* 0x003fea0003c00000 */
.L_x_0:
[----:B------:R-:W-:Y:S05]  /*0260*/  EXIT ;  /* 0x000000000000794d */ /* 0x000fea0003800000 */
.L_x_1:
[----:B------:R-:W-:-:S00]  /*0270*/  BRA `(.L_x_1) ;  /* 0xfffffffc00fc7947 */ /* 0x000fc0000383ffff */
[----:B------:R-:W-:-:S00]  /*0280*/  NOP ;  /* 0x0000000000007918 */ /* 0x000fc00000000000 */
[----:B------:R-:W-:-:S00]  /*0290*/  NOP ;  /* 0x0000000000007918 */ /* 0x000fc00000000000 */
[----:B------:R-:W-:-:S00]  /*02a0*/  NOP ;  /* 0x0000000000007918 */ /* 0x000fc00000000000 */
[----:B------:R-:W-:-:S00]  /*02b0*/  NOP ;  /* 0x0000000000007918 */ /* 0x000fc00000000000 */
[----:B------:R-:W-:-:S00]  /*02c0*/  NOP ;  /* 0x0000000000007918 */ /* 0x000fc00000000000 */
[----:B------:R-:W-:-:S00]  /*02d0*/  NOP ;  /* 0x0000000000007918 */ /* 0x000fc00000000000 */
[----:B------:R-:W-:-:S00]  /*02e0*/  NOP ;  /* 0x0000000000007918 */ /* 0x000fc00000000000 */
[----:B------:R-:W-:-:S00]  /*02f0*/  NOP ;  /* 0x0000000000007918 */ /* 0x000fc00000000000 */
.L_x_6:


//--------------------- .text._Z21oneDimensionalPatternPii --------------------------
	.section	.text._Z21oneDimensionalPatternPii,"ax",@progbits
	.align	128
        .global         _Z21oneDimensionalPatternPii
        .type           _Z21oneDimensionalPatternPii,@function
        .size           _Z21oneDimensionalPatternPii,(.L_x_7 - _Z21oneDimensionalPatternPii)
        .other          _Z21oneDimensionalPatternPii,@"STO_CUDA_ENTRY STV_DEFAULT"
_Z21oneDimensionalPatternPii:
.text._Z21oneDimensionalPatternPii:
[----:B------:R-:W0:Y:S01]  /*0000*/  LDC R1, c[0x0][0x37c] ;  /* 0x0000df00ff017b82 */ /* 0x000e220000000800 */
[----:B------:R-:W1:Y:S01]  /*0010*/  S2R R8, SR_TID.X ;  /* 0x0000000000087919 */ /* 0x000e620000002100 */
[----:B------:R-:W2:Y:S06]  /*0020*/  LDCU UR5, c[0x0][0x2fc] ;  /* 0x00005f80ff0577ac */ /* 0x000eac0008000800 */
[----:B------:R-:W1:Y:S01]  /*0030*/  LDC R10, c[0x0][0x360] ;  /* 0x0000d800ff0a7b82 */ /* 0x000e620000000800 */
[----:B0-----:R-:W-:Y:S01]  /*0040*/  VIADD R1, R1, 0xffffffe8 ;  /* 0xffffffe801017836 */ /* 0x001fe20000000000 */
[----:B------:R-:W1:Y:S01]  /*0050*/  S2R R9, SR_CTAID.X ;  /* 0x0000000000097919 */ /* 0x000e620000002500 */
[----:B------:R-:W0:Y:S01]  /*0060*/  LDCU UR6, c[0x0][0x388] ;  /* 0x00007100ff0677ac */ /* 0x000e220008000800 */
[----:B------:R-:W3:Y:S02]  /*0070*/  LDCU UR4, c[0x0][0x2f8] ;  /* 0x00005f00ff0477ac */ /* 0x000ee40008000800 */
[----:B---3--:R-:W-:-:S05]  /*0080*/  IADD3 R6, P1, PT, R1, UR4, RZ ;  /* 0x0000000401067c10 */ /* 0x008fca000ff3e0ff */
[----:B--2---:R-:W-:Y:S02]  /*0090*/  IMAD.X R7, RZ, RZ, UR5, P1 ;  /* 0x00000005ff077e24 */ /* 0x004fe400088e06ff */
[----:B-1----:R-:W-:-:S05]  /*00a0*/  IMAD R11, R9, R10, R8 ;  /* 0x0000000a090b7224 */ /* 0x002fca00078e0208 */
[----:B0-----:R-:W-:-:S13]  /*00b0*/  ISETP.GE.AND P0, PT, R11, UR6, PT ;  /* 0x000000060b007c0c */ /* 0x001fda000bf06270 */
[----:B------:R-:W-:Y:S05]  /*00c0*/  @P0 EXIT ;  /* 0x000000000000094d */ /* 0x000fea0003800000 */
[----:B------:R-:W0:Y:S01]  /*00d0*/  LDC.64 R2, c[0x0][0x380] ;  /* 0x0000e000ff027b82 */ /* 0x000e220000000a00 */
[----:B------:R-:W1:Y:S01]  /*00e0*/  LDCU.64 UR4, c[0x0][0x358] ;  /* 0x00006b00ff0477ac */ /* 0x000e620008000a00 */
[C---:B------:R-:W-:Y:S01]  /*00f0*/  ISETP.GT.AND P0, PT, R11.reuse, 0x9, PT ;  /* 0x000000090b00780c */ /* 0x040fe20003f04270 */
[C---:B------:R-:W-:Y:S02]  /*0100*/  IMAD R0, R11.reuse, R11, RZ ;  /* 0x0000000b0b007224 */ /* 0x040fe400078e02ff */
[----:B0-----:R-:W-:-:S05]  /*0110*/  IMAD.WIDE R2, R11, 0x4, R2 ;  /* 0x000000040b027825 */ /* 0x001fca00078e0202 */
[----:B-1----:R0:W-:Y:S05]  /*0120*/  STG.E desc[UR4][R2.64], R0 ;  /* 0x0000000002007986 */ /* 0x0021ea000c101904 */
[----:B------:R-:W-:Y:S05]  /*0130*/  @P0 EXIT ;  /* 0x000000000000094d */ /* 0x000fea0003800000 */
[----:B0-----:R-:W-:Y:S01]  /*0140*/  MOV R2, 0x0 ;  /* 0x0000000000027802 */ /* 0x001fe20000000f00 */
[----:B------:R0:W-:Y:S01]  /*0150*/  STL.64 [R1], R8 ;  /* 0x0000000801007387 */ /* 0x0001e20000100a00 */
[----:B------:R-:W1:Y:S03]  /*0160*/  LDCU.64 UR4, c[0x4][0x10] ;  /* 0x01000200ff0477ac */ /* 0x000e660008000a00 */
[----:B------:R0:W-:Y:S01]  /*0170*/  STL.64 [R1+0x8], R10 ;  /* 0x0000080a01007387 */ /* 0x0001e20000100a00 */
[----:B------:R-:W2:Y:S03]  /*0180*/  LDC.64 R2, c[0x4][R2] ;  /* 0x0100000002027b82 */ /* 0x000ea60000000a00 */
[----:B------:R0:W-:Y:S01]  /*0190*/  STL [R1+0x10], R0 ;  /* 0x0000100001007387 */ /* 0x0001e20000100800 */
[----:B-1----:R-:W-:Y:S01]  /*01a0*/  MOV R4, UR4 ;  /* 0x0000000400047c02 */ /* 0x002fe20008000f00 */
[----:B0-----:R-:W-:-:S07]  /*01b0*/  IMAD.U32 R5, RZ, RZ, UR5 ;  /* 0x00000005ff057e24 */ /* 0x001fce000f8e00ff */
[----:B------:R-:W-:-:S07]  /*01c0*/  LEPC R20, `(.L_x_2) ;  /* 0x000000001014794e */ /* 0x000fce0000000000 */
[----:B--2---:R-:W-:Y:S05]  /*01d0*/  CALL.ABS.NOINC R2 ;  /* 0x0000000002007343 */ /* 0x004fea0003c00000 */
.L_x_2:
[----:B------:R-:W-:Y:S05]  /*01e0*/  EXIT ;  /* 0x000000000000794d */ /* 0x000fea0003800000 */
.L_x_3:
        /* <DEDUP_REMOVED lines=9> */
.L_x_7:


//--------------------- .text._Z19threadBlockGridDemoPiii --------------------------
	.section	.text._Z19threadBlockGridDemoPiii,"ax",@progbits
	.align	128
        .global         _Z19threadBlockGridDemoPiii
        .type           _Z19threadBlockGridDemoPiii,@function
        .size           _Z19threadBlockGridDemoPiii,(.L_x_8 - _Z19threadBlockGridDemoPiii)
        .other          _Z19threadBlockGridDemoPiii,@"STO_CUDA_ENTRY STV_DEFAULT"
_Z19threadBlockGridDemoPiii:
.text._Z19threadBlockGridDemoPiii:
[----:B------:R-:W0:Y:S01]  /*0000*/  LDC R1, c[0x0][0x37c] ;  /* 0x0000df00ff017b82 */ /* 0x000e220000000800 */
[----:B------:R-:W1:Y:S01]  /*0010*/  S2R R5, SR_TID.Y ;  /* 0x0000000000057919 */ /* 0x000e620000002200 */
[----:B------:R-:W2:Y:S06]  /*0020*/  LDCU UR5, c[0x0][0x2fc] ;  /* 0x00005f80ff0577ac */ /* 0x000eac0008000800 */
[----:B------:R-:W3:Y:S01]  /*0030*/  LDC R12, c[0x0][0x360] ;  /* 0x0000d800ff0c7b82 */ /* 0x000ee20000000800 */
[----:B0-----:R-:W-:Y:S01]  /*0040*/  VIADD R1, R1, 0xffffffc0 ;  /* 0xffffffc001017836 */ /* 0x001fe20000000000 */
[----:B------:R-:W1:Y:S01]  /*0050*/  S2R R10, SR_CTAID.Y ;  /* 0x00000000000a7919 */ /* 0x000e620000002600 */
[----:B------:R-:W0:Y:S01]  /*0060*/  LDCU.64 UR6, c[0x0][0x388] ;  /* 0x00007100ff0677ac */ /* 0x000e220008000a00 */
[----:B------:R-:W3:Y:S01]  /*0070*/  S2R R4, SR_TID.X ;  /* 0x0000000000047919 */ /* 0x000ee20000002100 */
[----:B------:R-:W4:Y:S03]  /*0080*/  LDCU UR4, c[0x0][0x2f8] ;  /* 0x00005f00ff0477ac */ /* 0x000f260008000800 */
[----:B------:R-:W1:Y:S01]  /*0090*/  LDC R13, c[0x0][0x364] ;  /* 0x0000d900ff0d7b82 */ /* 0x000e620000000800 */
[----:B------:R-:W3:Y:S01]  /*00a0*/  S2R R15, SR_CTAID.X ;  /* 0x00000000000f7919 */ /* 0x000ee20000002500 */
[----:B----4-:R-:W-:-:S05]  /*00b0*/  IADD3 R6, P1, PT, R1, UR4, RZ ;  /* 0x0000000401067c10 */ /* 0x010fca000ff3e0ff */
[----:B--2---:R-:W-:Y:S02]  /*00c0*/  IMAD.X R7, RZ, RZ, UR5, P1 ;  /* 0x00000005ff077e24 */ /* 0x004fe400088e06ff */
[----:B-1----:R-:W-:-:S05]  /*00d0*/  IMAD R3, R10, R13, R5 ;  /* 0x0000000d0a037224 */ /* 0x002fca00078e0205 */
[----:B0-----:R-:W-:Y:S01]  /*00e0*/  ISETP.GE.AND P0, PT, R3, UR7, PT ;  /* 0x0000000703007c0c */ /* 0x001fe2000bf06270 */
[----:B---3--:R-:W-:-:S05]  /*00f0*/  IMAD R2, R15, R12, R4 ;  /* 0x0000000c0f027224 */ /* 0x008fca00078e0204 */
[----:B------:R-:W-:-:S13]  /*0100*/  ISETP.GE.OR P0, PT, R2, UR6, P0 ;  /* 0x0000000602007c0c */ /* 0x000fda0008706670 */
[----:B------:R-:W-:Y:S05]  /*0110*/  @P0 EXIT ;  /* 0x000000000000094d */ /* 0x000fea0003800000 */
[----:B------:R-:W0:Y:S01]  /*0120*/  LDC.64 R8, c[0x0][0x380] ;  /* 0x0000e000ff087b82 */ /* 0x000e220000000a00 */
[----:B------:R-:W1:Y:S01]  /*0130*/  LDCU.64 UR4, c[0x0][0x358] ;  /* 0x00006b00ff0477ac */ /* 0x000e620008000a00 */
[----:B------:R-:W-:Y:S01]  /*0140*/  LOP3.LUT P0, RZ, R15, R10, RZ, 0xfc, !PT ;  /* 0x0000000a0fff7212 */ /* 0x000fe2000780fcff */
[----:B------:R-:W-:Y:S01]  /*0150*/  IMAD R0, R3, UR6, R2 ;  /* 0x0000000603007c24 */ /* 0x000fe2000f8e0202 */
[----:B------:R-:W-:-:S04]  /*0160*/  VIMNMX.U32 R11, PT, PT, R4, R5, !PT ;  /* 0x00000005040b7248 */ /* 0x000fc80007fe0000 */
[----:B------:R-:W-:Y:S01]  /*0170*/  ISETP.GT.U32.OR P0, PT, R11, 0x3, P0 ;  /* 0x000000030b00780c */ /* 0x000fe20000704470 */
[----:B0-----:R-:W-:-:S05]  /*0180*/  IMAD.WIDE R8, R0, 0x4, R8 ;  /* 0x0000000400087825 */ /* 0x001fca00078e0208 */
[----:B-1----:R0:W-:Y:S07]  /*0190*/  STG.E desc[UR4][R8.64], R0 ;  /* 0x0000000008007986 */ /* 0x0021ee000c101904 */
[----:B------:R-:W-:Y:S05]  /*01a0*/  @P0 EXIT ;  /* 0x000000000000094d */ /* 0x000fea0003800000 */
[----:B------:R-:W1:Y:S01]  /*01b0*/  S2R R14, SR_TID.Z ;  /* 0x00000000000e7919 */ /* 0x000e620000002300 */
[----:B------:R-:W2:Y:S01]  /*01c0*/  LDC R16, c[0x0][0x368] ;  /* 0x0000da00ff107b82 */ /* 0x000ea20000000800 */
[----:B0-----:R-:W-:Y:S01]  /*01d0*/  MOV R8, 0x0 ;  /* 0x0000000000087802 */ /* 0x001fe20000000f00 */
[----:B------:R-:W0:Y:S01]  /*01e0*/  LDCU.64 UR4, c[0x4][0x8] ;  /* 0x01000100ff0477ac */ /* 0x000e220008000a00 */
[----:B------:R-:W3:Y:S01]  /*01f0*/  S2R R11, SR_CTAID.Z ;  /* 0x00000000000b7919 */ /* 0x000ee20000002700 */
[----:B------:R-:W-:Y:S04]  /*0200*/  STL.64 [R1+0x18], R12 ;  /* 0x0000180c01007387 */ /* 0x000fe80000100a00 */
[----:B------:R-:W2:Y:S01]  /*0210*/  LDC R17, c[0x0][0x370] ;  /* 0x0000dc00ff117b82 */ /* 0x000ea20000000800 */
[----:B------:R-:W-:Y:S04]  /*0220*/  STL.64 [R1+0x30], R2 ;  /* 0x0000300201007387 */ /* 0x000fe80000100a00 */
[----:B------:R-:W-:Y:S03]  /*0230*/  STL [R1+0x38], R0 ;  /* 0x0000380001007387 */ /* 0x000fe60000100800 */
[----:B------:R-:W4:Y:S01]  /*0240*/  LDC R18, c[0x0][0x374] ;  /* 0x0000dd00ff127b82 */ /* 0x000f220000000800 */
[----:B------:R0:W-:Y:S07]  /*0250*/  STL.64 [R1], R4 ;  /* 0x0000000401007387 */ /* 0x0001ee0000100a00 */
[----:B------:R-:W4:Y:S01]  /*0260*/  LDC R19, c[0x0][0x378] ;  /* 0x0000de00ff137b82 */ /* 0x000f220000000800 */
[----:B-1----:R1:W-:Y:S07]  /*0270*/  STL.64 [R1+0x8], R14 ;  /* 0x0000080e01007387 */ /* 0x0023ee0000100a00 */
[----:B------:R-:W5:Y:S01]  /*0280*/  LDC.64 R8, c[0x4][R8] ;  /* 0x0100000008087b82 */ /* 0x000f620000000a00 */
[----:B0-----:R-:W-:Y:S01]  /*0290*/  IMAD.U32 R4, RZ, RZ, UR4 ;  /* 0x00000004ff047e24 */ /* 0x001fe2000f8e00ff */
[----:B---3--:R1:W-:Y:S01]  /*02a0*/  STL.64 [R1+0x10], R10 ;  /* 0x0000100a01007387 */ /* 0x0083e20000100a00 */
[----:B------:R-:W-:-:S03]  /*02b0*/  IMAD.U32 R5, RZ, RZ, UR5 ;  /* 0x00000005ff057e24 */ /* 0x000fc6000f8e00ff */
[----:B--2---:R1:W-:Y:S04]  /*02c0*/  STL.64 [R1+0x20], R16 ;  /* 0x0000201001007387 */ /* 0x0043e80000100a00 */
[----:B----4-:R1:W-:Y:S02]  /*02d0*/  STL.64 [R1+0x28], R18 ;  /* 0x0000281201007387 */ /* 0x0103e40000100a00 */
[----:B------:R-:W-:-:S07]  /*02e0*/  LEPC R20, `(.L_x_4) ;  /* 0x000000001014794e */ /* 0x000fce0000000000 */
[----:B-1---5:R-:W-:Y:S05]  /*02f0*/  CALL.ABS.NOINC R8 ;  /* 0x0000000008007343 */ /* 0x022fea0003c00000 */
.L_x_4:
[----:B------:R-:W-:Y:S05]  /*0300*/  EXIT ;  /* 0x000000000000794d */ /* 0x000fea0003800000 */
.L_x_5:
        /* <DEDUP_REMOVED lines=15> */
.L_x_8:


//--------------------- .nv.global.init           --------------------------
	.section	.nv.global.init,"aw",@progbits
.nv.global.init:
	.type		$str$2,@object
	.size		$str$2,($str$1 - $str$2)
$str$2:
        /*0000*/ 	.byte	0x32, 0x44, 0x3a, 0x20, 0x54, 0x68, 0x72, 0x65, 0x61, 0x64, 0x28, 0x25, 0x64, 0x2c, 0x25, 0x64
        /*0010*/ 	.byte	0x29, 0x20, 0x69, 0x6e, 0x20, 0x42, 0x6c, 0x6f, 0x63, 0x6b, 0x28, 0x25, 0x64, 0x2c, 0x25, 0x64
        /*0020*/ 	.byte	0x29, 0x20, 0x2d, 0x3e, 0x20, 0x47, 0x6c, 0x6f, 0x62, 0x61, 0x6c, 0x28, 0x25, 0x64, 0x2c, 0x25
        /*0030*/ 	.byte	0x64, 0x29, 0x20, 0x2d, 0x3e, 0x20, 0x69, 0x64, 0x78, 0x3d, 0x25, 0x64, 0x0a, 0x00
	.type		$str$1,@object
	.size		$str$1,($str - $str$1)
$str$1:
        /*003e*/ 	.byte	0x31, 0x44, 0x3a, 0x20, 0x54, 0x68, 0x72, 0x65, 0x61, 0x64, 0x20, 0x25, 0x64, 0x20, 0x69, 0x6e
        /*004e*/ 	.byte	0x20, 0x42, 0x6c, 0x6f, 0x63, 0x6b, 0x20, 0x25, 0x64, 0x20, 0x28, 0x42, 0x6c, 0x6f, 0x63, 0x6b
        /*005e*/ 	.byte	0x44, 0x69, 0x6d, 0x3d, 0x25, 0x64, 0x29, 0x20, 0x2d, 0x3e, 0x20, 0x47, 0x6c, 0x6f, 0x62, 0x61
        /*006e*/ 	.byte	0x6c, 0x20, 0x49, 0x44, 0x3d, 0x25, 0x64, 0x2c, 0x20, 0x56, 0x61, 0x6c, 0x75, 0x65, 0x3d, 0x25
        /*007e*/ 	.byte	0x64, 0x0a, 0x00
	.type		$str,@object
	.size		$str,(.L_0 - $str)
$str:
        /*0081*/ 	.byte	0x54, 0x68, 0x72, 0x65, 0x61, 0x64, 0x28, 0x25, 0x64, 0x2c, 0x25, 0x64, 0x2c, 0x25, 0x64, 0x29
        /*0091*/ 	.byte	0x20, 0x69, 0x6e, 0x20, 0x42, 0x6c, 0x6f, 0x63, 0x6b, 0x28, 0x25, 0x64, 0x2c, 0x25, 0x64, 0x2c
        /*00a1*/ 	.byte	0x25, 0x64, 0x29, 0x20, 0x7c, 0x20, 0x42, 0x6c, 0x6f, 0x63, 0x6b, 0x44, 0x69, 0x6d, 0x28, 0x25
        /*00b1*/ 	.byte	0x64, 0x2c, 0x25, 0x64, 0x2c, 0x25, 0x64, 0x29, 0x20, 0x7c, 0x20, 0x47, 0x72, 0x69, 0x64, 0x44
        /*00c1*/ 	.byte	0x69, 0x6d, 0x28, 0x25, 0x64, 0x2c, 0x25, 0x64, 0x2c, 0x25, 0x64, 0x29, 0x20, 0x7c, 0x20, 0x47
        /*00d1*/ 	.byte	0x6c, 0x6f, 0x62, 0x61, 0x6c, 0x28, 0x25, 0x64, 0x2c, 0x25, 0x64, 0x29, 0x20, 0x2d, 0x3e, 0x20
        /*00e1*/ 	.byte	0x69, 0x64, 0x78, 0x3d, 0x25, 0x64, 0x0a, 0x00
.L_0:


//--------------------- .nv.shared.reserved.0     --------------------------
	.section	.nv.shared.reserved.0,"aw",@nobits
	.weak		__nv_reservedSMEM_offset_0_alias
	.size		__nv_reservedSMEM_offset_0_alias, 0, 64
	.other		__nv_reservedSMEM_offset_0_alias,@"STO_CUDA_RESERVED_SHARED STV_DEFAULT"
__nv_reservedSMEM_offset_0_alias:
	.zero		0
	.zero		64


//--------------------- .nv.constant0._Z21twoDimensionalPatternPiii --------------------------
	.section	.nv.constant0._Z21twoDimensionalPatternPiii,"a",@progbits
	.sectionflags	@""
	.align	4
.nv.constant0._Z21twoDimensionalPatternPiii:
	.zero		912


//--------------------- .nv.constant0._Z21oneDimensionalPatternPii --------------------------
	.section	.nv.constant0._Z21oneDimensionalPatternPii,"a",@progbits
	.sectionflags	@""
	.align	4
.nv.constant0._Z21oneDimensionalPatternPii:
	.zero		908


//--------------------- .nv.constant0._Z19threadBlockGridDemoPiii --------------------------
	.section	.nv.constant0._Z19threadBlockGridDemoPiii,"a",@progbits
	.sectionflags	@""
	.align	4
.nv.constant0._Z19threadBlockGridDemoPiii:
	.zero		912


//--------------------- SYMBOLS --------------------------

	.type		.nv.reservedSmem.offset0,@object
	.size		.nv.reservedSmem.offset0,0x4
	.type		vprintf,@function
